//
// Generated by NVIDIA NVVM Compiler
//
// Compiler Build ID: CL-36424714
// Cuda compilation tools, release 13.0, V13.0.88
// Based on NVVM 20.0.0
//

.version 9.0
.target sm_100
.address_size 64

	// .globl	_Z11bitonicSortPii
.extern .shared .align 16 .b8 cache[];

.visible .entry _Z11bitonicSortPii(
	.param .u64 .ptr .align 1 _Z11bitonicSortPii_param_0,
	.param .u32 _Z11bitonicSortPii_param_1
)
{
	.reg .pred 	%p<12>;
	.reg .b32 	%r<29>;
	.reg .b64 	%rd<5>;

	ld.param.u64 	%rd2, [_Z11bitonicSortPii_param_0];
	ld.param.u32 	%r16, [_Z11bitonicSortPii_param_1];
	cvta.to.global.u64 	%rd3, %rd2;
	mov.u32 	%r1, %tid.x;
	mov.u32 	%r18, %ctaid.x;
	mov.u32 	%r2, %ntid.x;
	mad.lo.s32 	%r3, %r18, %r2, %r1;
	setp.ge.s32 	%p1, %r3, %r16;
	mul.wide.s32 	%rd4, %r3, 4;
	add.s64 	%rd1, %rd3, %rd4;
	mov.b32 	%r26, 2147483647;
	@%p1 bra 	$L__BB0_2;
	ld.global.u32 	%r26, [%rd1];
$L__BB0_2:
	shl.b32 	%r20, %r1, 2;
	mov.u32 	%r21, cache;
	add.s32 	%r6, %r21, %r20;
	st.shared.u32 	[%r6], %r26;
	bar.sync 	0;
	mov.b32 	%r27, 2;
$L__BB0_3:
	shr.u32 	%r22, %r27, 1;
	and.b32  	%r8, %r22, %r1;
	mov.u32 	%r28, %r27;
$L__BB0_4:
	mov.u32 	%r9, %r28;
	shr.u32 	%r28, %r9, 1;
	xor.b32  	%r11, %r28, %r1;
	setp.ge.u32 	%p2, %r11, %r2;
	setp.le.u32 	%p3, %r11, %r1;
	or.pred  	%p4, %p2, %p3;
	@%p4 bra 	$L__BB0_7;
	setp.ne.s32 	%p5, %r8, 0;
	ld.shared.u32 	%r12, [%r6];
	shl.b32 	%r23, %r11, 2;
	add.s32 	%r13, %r21, %r23;
	ld.shared.u32 	%r14, [%r13];
	setp.gt.s32 	%p6, %r12, %r14;
	xor.pred  	%p7, %p5, %p6;
	not.pred 	%p8, %p7;
	@%p8 bra 	$L__BB0_7;
	st.shared.u32 	[%r13], %r12;
	st.shared.u32 	[%r6], %r14;
$L__BB0_7:
	bar.sync 	0;
	setp.gt.u32 	%p9, %r9, 3;
	@%p9 bra 	$L__BB0_4;
	shl.b32 	%r15, %r27, 1;
	setp.le.u32 	%p10, %r27, %r2;
	mov.u32 	%r27, %r15;
	@%p10 bra 	$L__BB0_3;
	setp.ge.s32 	%p11, %r3, %r16;
	@%p11 bra 	$L__BB0_11;
	ld.shared.u32 	%r25, [%r6];
	st.global.u32 	[%rd1], %r25;
$L__BB0_11:
	ret;

}


// ===== COMPILED SASS (sm_100) =====

	.target	sm_100

	.elftype	@"ET_EXEC"


//--------------------- .note.nv.tkinfo           --------------------------
	.section	.note.nv.tkinfo,"",@"SHT_NOTE"
	.sectionflags	@"SHF_NOTE_NV_TKINFO"
	.tkinfo
        /*0018*/ 	.word	0x00000002
        /*0030*/ 	.string	""
        /*0030*/ 	.string	"ptxas"
        /*0030*/ 	.string	"Cuda compilation tools, release 13.0, V13.0.88"
        /*0030*/ 	.string	"Build cuda_13.0.r13.0/compiler.36424714_0"
        /*0030*/ 	.string	"-arch sm_100 -m 64 "



//--------------------- .note.nv.cuinfo           --------------------------
	.section	.note.nv.cuinfo,"",@"SHT_NOTE"
	.sectionflags	@"SHF_NOTE_NV_CUINFO"
        /*0018*/ 	.short	0x0002
        /*001a*/ 	.short	0x0064
        /*001c*/ 	.short	0x0082
	.zero		2


//--------------------- .nv.info                  --------------------------
	.section	.nv.info,"",@"SHT_CUDA_INFO"
	.align	4


	//----- nvinfo : EIATTR_REGCOUNT
	.align		4
        /*0000*/ 	.byte	0x04, 0x2f
        /*0002*/ 	.short	(.L_1 - .L_0)
	.align		4
.L_0:
        /*0004*/ 	.word	index@(_Z11bitonicSortPii)
        /*0008*/ 	.word	0x0000000e


	//----- nvinfo : EIATTR_FRAME_SIZE
	.align		4
.L_1:
        /*000c*/ 	.byte	0x04, 0x11
        /*000e*/ 	.short	(.L_3 - .L_2)
	.align		4
.L_2:
        /*0010*/ 	.word	index@(_Z11bitonicSortPii)
        /*0014*/ 	.word	0x00000000


	//----- nvinfo : EIATTR_MIN_STACK_SIZE
	.align		4
.L_3:
        /*0018*/ 	.byte	0x04, 0x12
        /*001a*/ 	.short	(.L_5 - .L_4)
	.align		4
.L_4:
        /*001c*/ 	.word	index@(_Z11bitonicSortPii)
        /*0020*/ 	.word	0x00000000
.L_5:


//--------------------- .nv.compat                --------------------------
	.section	.nv.compat,"",@"SHT_CUDA_COMPAT_INFO"
	.align	4
        /*0000*/ 	.byte	0x02, 0x09, 0x00, 0x00, 0x02, 0x02, 0x01, 0x00, 0x02, 0x05, 0x05, 0x00, 0x03, 0x07, 0x01, 0x01
        /*0010*/ 	.byte	0x02, 0x03, 0x00, 0x00, 0x02, 0x06, 0x01, 0x00, 0x04, 0x0b, 0x08, 0x00, 0x09, 0x00, 0x00, 0x00
        /*0020*/ 	.byte	0x00, 0x00, 0x00, 0x00


//--------------------- .nv.info._Z11bitonicSortPii --------------------------
	.section	.nv.info._Z11bitonicSortPii,"",@"SHT_CUDA_INFO"
	.sectionflags	@""
	.align	4


	//----- nvinfo : EIATTR_CUDA_API_VERSION
	.align		4
        /*0000*/ 	.byte	0x04, 0x37
        /*0002*/ 	.short	(.L_7 - .L_6)
.L_6:
        /*0004*/ 	.word	0x00000082


	//----- nvinfo : EIATTR_KPARAM_INFO
	.align		4
.L_7:
        /*0008*/ 	.byte	0x04, 0x17
        /*000a*/ 	.short	(.L_9 - .L_8)
.L_8:
        /*000c*/ 	.word	0x00000000
        /*0010*/ 	.short	0x0001
        /*0012*/ 	.short	0x0008
        /*0014*/ 	.byte	0x00, 0xf0, 0x11, 0x00


	//----- nvinfo : EIATTR_KPARAM_INFO
	.align		4
.L_9:
        /*0018*/ 	.byte	0x04, 0x17
        /*001a*/ 	.short	(.L_11 - .L_10)
.L_10:
        /*001c*/ 	.word	0x00000000
        /*0020*/ 	.short	0x0000
        /*0022*/ 	.short	0x0000
        /*0024*/ 	.byte	0x00, 0xf5, 0x21, 0x00


	//----- nvinfo : EIATTR_SPARSE_MMA_MASK
	.align		4
.L_11:
        /*0028*/ 	.byte	0x03, 0x50
        /*002a*/ 	.short	0x0000


	//----- nvinfo : EIATTR_MAXREG_COUNT
	.align		4
        /*002c*/ 	.byte	0x03, 0x1b
        /*002e*/ 	.short	0x00ff


	//----- nvinfo : EIATTR_NUM_BARRIERS
	.align		4
        /*0030*/ 	.byte	0x02, 0x4c
        /*0032*/ 	.byte	0x01
	.zero		1


	//----- nvinfo : EIATTR_MERCURY_ISA_VERSION
	.align		4
        /*0034*/ 	.byte	0x03, 0x5f
        /*0036*/ 	.short	0x0101


	//----- nvinfo : EIATTR_VRC_CTA_INIT_COUNT
	.align		4
        /*0038*/ 	.byte	0x02, 0x4a
	.zero		1
	.zero		1


	//----- nvinfo : EIATTR_EXIT_INSTR_OFFSETS
	.align		4
        /*003c*/ 	.byte	0x04, 0x1c
        /*003e*/ 	.short	(.L_13 - .L_12)


	//   ....[0]....
.L_12:
        /*0040*/ 	.word	0x000002c0


	//   ....[1]....
        /*0044*/ 	.word	0x000002f0


	//----- nvinfo : EIATTR_CRS_STACK_SIZE
	.align		4
.L_13:
        /*0048*/ 	.byte	0x04, 0x1e
        /*004a*/ 	.short	(.L_15 - .L_14)
.L_14:
        /*004c*/ 	.word	0x00000000


	//----- nvinfo : EIATTR_CBANK_PARAM_SIZE
	.align		4
.L_15:
        /*0050*/ 	.byte	0x03, 0x19
        /*0052*/ 	.short	0x000c


	//----- nvinfo : EIATTR_PARAM_CBANK
	.align		4
        /*0054*/ 	.byte	0x04, 0x0a
        /*0056*/ 	.short	(.L_17 - .L_16)
	.align		4
.L_16:
        /*0058*/ 	.word	index@(.nv.constant0._Z11bitonicSortPii)
        /*005c*/ 	.short	0x0380
        /*005e*/ 	.short	0x000c


	//----- nvinfo : EIATTR_SW_WAR
	.align		4
.L_17:
        /*0060*/ 	.byte	0x04, 0x36
        /*0062*/ 	.short	(.L_19 - .L_18)
.L_18:
        /*0064*/ 	.word	0x00000008
.L_19:


//--------------------- .nv.callgraph             --------------------------
	.section	.nv.callgraph,"",@"SHT_CUDA_CALLGRAPH"
	.align	4
	.sectionentsize	8
	.align		4
        /*0000*/ 	.word	0x00000000
	.align		4
        /*0004*/ 	.word	0xffffffff
	.align		4
        /*0008*/ 	.word	0x00000000
	.align		4
        /*000c*/ 	.word	0xfffffffe
	.align		4
        /*0010*/ 	.word	0x00000000
	.align		4
        /*0014*/ 	.word	0xfffffffd
	.align		4
        /*0018*/ 	.word	0x00000000
	.align		4
        /*001c*/ 	.word	0xfffffffc


//--------------------- .text._Z11bitonicSortPii  --------------------------
	.section	.text._Z11bitonicSortPii,"ax",@progbits
	.align	128
        .global         _Z11bitonicSortPii
        .type           _Z11bitonicSortPii,@function
        .size           _Z11bitonicSortPii,(.L_x_5 - _Z11bitonicSortPii)
        .other          _Z11bitonicSortPii,@"STO_CUDA_ENTRY STV_DEFAULT"
_Z11bitonicSortPii:
.text._Z11bitonicSortPii:
[----:B------:R-:W-:Y:S01]  /*0000*/  LDC R1, c[0x0][0x37c] ;  /* 0x0000df00ff017b82 */ /* 0x000fe20000000800 */
[----:B------:R-:W0:Y:S07]  /*0010*/  S2R R4, SR_TID.X ;  /* 0x0000000000047919 */ /* 0x000e2e0000002100 */
[----:B------:R-:W0:Y:S01]  /*0020*/  S2UR UR4, SR_CTAID.X ;  /* 0x00000000000479c3 */ /* 0x000e220000002500 */
[----:B------:R-:W1:Y:S01]  /*0030*/  LDCU UR5, c[0x0][0x388] ;  /* 0x00007100ff0577ac */ /* 0x000e620008000800 */
[----:B------:R-:W-:Y:S01]  /*0040*/  IMAD.MOV.U32 R0, RZ, RZ, 0x7fffffff ;  /* 0x7fffffffff007424 */ /* 0x000fe200078e00ff */
[----:B------:R-:W2:Y:S05]  /*0050*/  LDCU.64 UR8, c[0x0][0x358] ;  /* 0x00006b00ff0877ac */ /* 0x000eaa0008000a00 */
[----:B------:R-:W0:Y:S08]  /*0060*/  LDC R9, c[0x0][0x360] ;  /* 0x0000d800ff097b82 */ /* 0x000e300000000800 */
[----:B------:R-:W3:Y:S01]  /*0070*/  LDC.64 R2, c[0x0][0x380] ;  /* 0x0000e000ff027b82 */ /* 0x000ee20000000a00 */
[----:B0-----:R-:W-:-:S05]  /*0080*/  IMAD R5, R9, UR4, R4 ;  /* 0x0000000409057c24 */ /* 0x001fca000f8e0204 */
[C---:B-1----:R-:W-:Y:S01]  /*0090*/  ISETP.GE.AND P0, PT, R5.reuse, UR5, PT ;  /* 0x0000000505007c0c */ /* 0x042fe2000bf06270 */
[----:B---3--:R-:W-:-:S12]  /*00a0*/  IMAD.WIDE R2, R5, 0x4, R2 ;  /* 0x0000000405027825 */ /* 0x008fd800078e0202 */
[----:B--2---:R-:W2:Y:S01]  /*00b0*/  @!P0 LDG.E R0, desc[UR8][R2.64] ;  /* 0x0000000802008981 */ /* 0x004ea2000c1e1900 */
[----:B------:R-:W0:Y:S01]  /*00c0*/  S2UR UR5, SR_CgaCtaId ;  /* 0x00000000000579c3 */ /* 0x000e220000008800 */
[----:B------:R-:W-:Y:S02]  /*00d0*/  UMOV UR4, 0x400 ;  /* 0x0000040000047882 */ /* 0x000fe40000000000 */
[----:B0-----:R-:W-:-:S03]  /*00e0*/  ULEA UR4, UR5, UR4, 0x18 ;  /* 0x0000000405047291 */ /* 0x001fc6000f8ec0ff */
[----:B------:R-:W-:-:S03]  /*00f0*/  UMOV UR5, 0x2 ;  /* 0x0000000200057882 */ /* 0x000fc60000000000 */
[----:B------:R-:W-:-:S05]  /*0100*/  LEA R7, R4, UR4, 0x2 ;  /* 0x0000000404077c11 */ /* 0x000fca000f8e10ff */
[----:B--2---:R0:W-:Y:S01]  /*0110*/  STS [R7], R0 ;  /* 0x0000000007007388 */ /* 0x0041e20000000800 */
[----:B------:R-:W-:Y:S06]  /*0120*/  BAR.SYNC.DEFER_BLOCKING 0x0 ;  /* 0x0000000000007b1d */ /* 0x000fec0000010000 */
.L_x_3:
[----:B------:R-:W-:-:S06]  /*0130*/  USHF.R.U32.HI UR6, URZ, 0x1, UR5 ;  /* 0x00000001ff067899 */ /* 0x000fcc0008011605 */
[----:B------:R-:W-:Y:S01]  /*0140*/  LOP3.LUT P1, RZ, R4, UR6, RZ, 0xc0, !PT ;  /* 0x0000000604ff7c12 */ /* 0x000fe2000f82c0ff */
[----:B0-----:R-:W-:-:S12]  /*0150*/  UMOV UR6, UR5 ;  /* 0x0000000500067c82 */ /* 0x001fd80008000000 */
.L_x_2:
[----:B------:R-:W-:Y:S01]  /*0160*/  UMOV UR7, UR6 ;  /* 0x0000000600077c82 */ /* 0x000fe20008000000 */
[----:B------:R-:W-:Y:S01]  /*0170*/  USHF.R.U32.HI UR6, URZ, 0x1, UR6 ;  /* 0x00000001ff067899 */ /* 0x000fe20008011606 */
[----:B------:R-:W-:Y:S05]  /*0180*/  BSSY.RECONVERGENT B0, `(.L_x_0) ;  /* 0x000000b000007945 */ /* 0x000fea0003800200 */
[----:B0-----:R-:W-:-:S04]  /*0190*/  LOP3.LUT R0, R4, UR6, RZ, 0x3c, !PT ;  /* 0x0000000604007c12 */ /* 0x001fc8000f8e3cff */
[----:B------:R-:W-:-:S04]  /*01a0*/  ISETP.GT.U32.AND P0, PT, R0, R4, PT ;  /* 0x000000040000720c */ /* 0x000fc80003f04070 */
[----:B------:R-:W-:-:S13]  /*01b0*/  ISETP.GE.U32.OR P0, PT, R0, R9, !P0 ;  /* 0x000000090000720c */ /* 0x000fda0004706470 */
[----:B------:R-:W-:Y:S05]  /*01c0*/  @P0 BRA `(.L_x_1) ;  /* 0x0000000000180947 */ /* 0x000fea0003800000 */
[----:B------:R-:W-:Y:S02]  /*01d0*/  LEA R11, R0, UR4, 0x2 ;  /* 0x00000004000b7c11 */ /* 0x000fe4000f8e10ff */
[----:B------:R-:W-:Y:S04]  /*01e0*/  LDS R0, [R7] ;  /* 0x0000000007007984 */ /* 0x000fe80000000800 */
[----:B------:R-:W0:Y:S02]  /*01f0*/  LDS R6, [R11] ;  /* 0x000000000b067984 */ /* 0x000e240000000800 */
[----:B0-----:R-:W-:-:S13]  /*0200*/  ISETP.GT.XOR P0, PT, R0, R6, P1 ;  /* 0x000000060000720c */ /* 0x001fda0000f04a70 */
[----:B------:R0:W-:Y:S04]  /*0210*/  @P0 STS [R11], R0 ;  /* 0x000000000b000388 */ /* 0x0001e80000000800 */
[----:B------:R0:W-:Y:S02]  /*0220*/  @P0 STS [R7], R6 ;  /* 0x0000000607000388 */ /* 0x0001e40000000800 */
.L_x_1:
[----:B------:R-:W-:Y:S05]  /*0230*/  BSYNC.RECONVERGENT B0 ;  /* 0x0000000000007941 */ /* 0x000fea0003800200 */
.L_x_0:
[----:B------:R-:W-:Y:S01]  /*0240*/  BAR.SYNC.DEFER_BLOCKING 0x0 ;  /* 0x0000000000007b1d */ /* 0x000fe20000010000 */
[----:B------:R-:W-:-:S09]  /*0250*/  UISETP.GT.U32.AND UP0, UPT, UR7, 0x3, UPT ;  /* 0x000000030700788c */ /* 0x000fd2000bf04070 */
[----:B------:R-:W-:Y:S05]  /*0260*/  BRA.U UP0, `(.L_x_2) ;  /* 0xfffffffd00bc7547 */ /* 0x000fea000b83ffff */
[----:B------:R-:W-:Y:S01]  /*0270*/  ISETP.LT.U32.AND P0, PT, R9, UR5, PT ;  /* 0x0000000509007c0c */ /* 0x000fe2000bf01070 */
[----:B------:R-:W-:-:S12]  /*0280*/  USHF.L.U32 UR5, UR5, 0x1, URZ ;  /* 0x0000000105057899 */ /* 0x000fd800080006ff */
[----:B------:R-:W-:Y:S05]  /*0290*/  @!P0 BRA `(.L_x_3) ;  /* 0xfffffffc00a48947 */ /* 0x000fea000383ffff */
[----:B------:R-:W1:Y:S02]  /*02a0*/  LDCU UR6, c[0x0][0x388] ;  /* 0x00007100ff0677ac */ /* 0x000e640008000800 */
[----:B-1----:R-:W-:-:S13]  /*02b0*/  ISETP.GE.AND P0, PT, R5, UR6, PT ;  /* 0x0000000605007c0c */ /* 0x002fda000bf06270 */
[----:B------:R-:W-:Y:S05]  /*02c0*/  @P0 EXIT ;  /* 0x000000000000094d */ /* 0x000fea0003800000 */
[----:B0-----:R-:W0:Y:S04]  /*02d0*/  LDS R7, [R7] ;  /* 0x0000000007077984 */ /* 0x001e280000000800 */
[----:B0-----:R-:W-:Y:S01]  /*02e0*/  STG.E desc[UR8][R2.64], R7 ;  /* 0x0000000702007986 */ /* 0x001fe2000c101908 */
[----:B------:R-:W-:Y:S05]  /*02f0*/  EXIT ;  /* 0x000000000000794d */ /* 0x000fea0003800000 */
.L_x_4:
[----:B------:R-:W-:-:S00]  /*0300*/  BRA `(.L_x_4) ;  /* 0xfffffffc00fc7947 */ /* 0x000fc0000383ffff */
[----:B------:R-:W-:-:S00]  /*0310*/  NOP ;  /* 0x0000000000007918 */ /* 0x000fc00000000000 */
        /* <DEDUP_REMOVED lines=14> */
.L_x_5:


//--------------------- .nv.shared._Z11bitonicSortPii --------------------------
	.section	.nv.shared._Z11bitonicSortPii,"aw",@nobits
	.sectionflags	@""
	.align	16
	.zero		1024


//--------------------- .nv.shared.reserved.0     --------------------------
	.section	.nv.shared.reserved.0,"aw",@nobits
	.weak		__nv_reservedSMEM_offset_0_alias
	.size		__nv_reservedSMEM_offset_0_alias, 0, 64
	.other		__nv_reservedSMEM_offset_0_alias,@"STO_CUDA_RESERVED_SHARED STV_DEFAULT"
__nv_reservedSMEM_offset_0_alias:
	.zero		0
	.zero		64


//--------------------- .nv.constant0._Z11bitonicSortPii --------------------------
	.section	.nv.constant0._Z11bitonicSortPii,"a",@progbits
	.sectionflags	@""
	.align	4
.nv.constant0._Z11bitonicSortPii:
	.zero		908


//--------------------- SYMBOLS --------------------------

	.type		.nv.reservedSmem.offset0,@object
	.size		.nv.reservedSmem.offset0,0x4
	.type		.nv.reservedSmem.cap,@object
	.size		.nv.reservedSmem.cap,0x4
